//
// Generated by NVIDIA NVVM Compiler
//
// Compiler Build ID: CL-36424714
// Cuda compilation tools, release 13.0, V13.0.88
// Based on NVVM 20.0.0
//

.version 9.0
.target sm_100
.address_size 64

	// .globl	_Z5hellov
.extern .func  (.param .b32 func_retval0) vprintf
(
	.param .b64 vprintf_param_0,
	.param .b64 vprintf_param_1
)
;
.const .align 1 .b8 mem[8];
.global .align 1 .b8 $str[19] = {73, 39, 109, 32, 37, 117, 32, 97, 110, 100, 32, 103, 111, 116, 32, 37, 99, 10};

.visible .entry _Z5hellov()
{
	.local .align 8 .b8 	__local_depot0[8];
	.reg .b64 	%SP;
	.reg .b64 	%SPL;
	.reg .b32 	%r<11>;
	.reg .b64 	%rd<8>;

	mov.u64 	%SPL, __local_depot0;
	cvta.local.u64 	%SP, %SPL;
	add.u64 	%rd1, %SP, 0;
	add.u64 	%rd2, %SPL, 0;
	mov.u32 	%r1, %tid.z;
	mov.u32 	%r2, %ntid.y;
	mov.u32 	%r3, %ntid.x;
	mov.u32 	%r4, %tid.y;
	mov.u32 	%r5, %tid.x;
	mad.lo.s32 	%r6, %r1, %r2, %r4;
	mad.lo.s32 	%r7, %r6, %r3, %r5;
	cvt.u64.u32 	%rd3, %r7;
	mov.u64 	%rd4, mem;
	add.s64 	%rd5, %rd4, %rd3;
	ld.const.u8 	%r8, [%rd5];
	st.local.v2.u32 	[%rd2], {%r7, %r8};
	mov.u64 	%rd6, $str;
	cvta.global.u64 	%rd7, %rd6;
	{ // callseq 0, 0
	.param .b64 param0;
	st.param.b64 	[param0], %rd7;
	.param .b64 param1;
	st.param.b64 	[param1], %rd1;
	.param .b32 retval0;
	call.uni (retval0), 
	vprintf, 
	(
	param0, 
	param1
	);
	ld.param.b32 	%r9, [retval0];
	} // callseq 0
	ret;

}


// ===== COMPILED SASS (sm_100) =====

	.target	sm_100

	.elftype	@"ET_EXEC"


//--------------------- .note.nv.tkinfo           --------------------------
	.section	.note.nv.tkinfo,"",@"SHT_NOTE"
	.sectionflags	@"SHF_NOTE_NV_TKINFO"
	.tkinfo
        /*0018*/ 	.word	0x00000002
        /*0030*/ 	.string	""
        /*0030*/ 	.string	"ptxas"
        /*0030*/ 	.string	"Cuda compilation tools, release 13.0, V13.0.88"
        /*0030*/ 	.string	"Build cuda_13.0.r13.0/compiler.36424714_0"
        /*0030*/ 	.string	"-arch sm_100 -m 64 "



//--------------------- .note.nv.cuinfo           --------------------------
	.section	.note.nv.cuinfo,"",@"SHT_NOTE"
	.sectionflags	@"SHF_NOTE_NV_CUINFO"
        /*0018*/ 	.short	0x0002
        /*001a*/ 	.short	0x0064
        /*001c*/ 	.short	0x0082
	.zero		2


//--------------------- .nv.info                  --------------------------
	.section	.nv.info,"",@"SHT_CUDA_INFO"
	.align	4


	//----- nvinfo : EIATTR_REGCOUNT
	.align		4
        /*0000*/ 	.byte	0x04, 0x2f
        /*0002*/ 	.short	(.L_3 - .L_2)
	.align		4
.L_2:
        /*0004*/ 	.word	index@(_Z5hellov)
        /*0008*/ 	.word	0x00000018


	//----- nvinfo : EIATTR_FRAME_SIZE
	.align		4
.L_3:
        /*000c*/ 	.byte	0x04, 0x11
        /*000e*/ 	.short	(.L_5 - .L_4)
	.align		4
.L_4:
        /*0010*/ 	.word	index@(_Z5hellov)
        /*0014*/ 	.word	0x00000008


	//----- nvinfo : EIATTR_MIN_STACK_SIZE
	.align		4
.L_5:
        /*0018*/ 	.byte	0x04, 0x12
        /*001a*/ 	.short	(.L_7 - .L_6)
	.align		4
.L_6:
        /*001c*/ 	.word	index@(_Z5hellov)
        /*0020*/ 	.word	0x00000008
.L_7:


//--------------------- .nv.compat                --------------------------
	.section	.nv.compat,"",@"SHT_CUDA_COMPAT_INFO"
	.align	4
        /*0000*/ 	.byte	0x02, 0x09, 0x00, 0x00, 0x02, 0x02, 0x01, 0x00, 0x02, 0x05, 0x05, 0x00, 0x03, 0x07, 0x01, 0x01
        /*0010*/ 	.byte	0x02, 0x03, 0x00, 0x00, 0x02, 0x06, 0x01, 0x00, 0x04, 0x0b, 0x08, 0x00, 0x09, 0x00, 0x00, 0x00
        /*0020*/ 	.byte	0x00, 0x00, 0x00, 0x00


//--------------------- .nv.info._Z5hellov        --------------------------
	.section	.nv.info._Z5hellov,"",@"SHT_CUDA_INFO"
	.sectionflags	@""
	.align	4


	//----- nvinfo : EIATTR_CUDA_API_VERSION
	.align		4
        /*0000*/ 	.byte	0x04, 0x37
        /*0002*/ 	.short	(.L_9 - .L_8)
.L_8:
        /*0004*/ 	.word	0x00000082


	//----- nvinfo : EIATTR_SPARSE_MMA_MASK
	.align		4
.L_9:
        /*0008*/ 	.byte	0x03, 0x50
        /*000a*/ 	.short	0x0000


	//----- nvinfo : EIATTR_MAXREG_COUNT
	.align		4
        /*000c*/ 	.byte	0x03, 0x1b
        /*000e*/ 	.short	0x00ff


	//----- nvinfo : EIATTR_EXTERNS
	.align		4
        /*0010*/ 	.byte	0x04, 0x0f
        /*0012*/ 	.short	(.L_11 - .L_10)


	//   ....[0]....
	.align		4
.L_10:
        /*0014*/ 	.word	index@(vprintf)


	//----- nvinfo : EIATTR_MERCURY_ISA_VERSION
	.align		4
.L_11:
        /*0018*/ 	.byte	0x03, 0x5f
        /*001a*/ 	.short	0x0101


	//----- nvinfo : EIATTR_VRC_CTA_INIT_COUNT
	.align		4
        /*001c*/ 	.byte	0x02, 0x4a
	.zero		1
	.zero		1


	//----- nvinfo : EIATTR_SYSCALL_OFFSETS
	.align		4
        /*0020*/ 	.byte	0x04, 0x46
        /*0022*/ 	.short	(.L_13 - .L_12)


	//   ....[0]....
.L_12:
        /*0024*/ 	.word	0x00000150


	//----- nvinfo : EIATTR_EXIT_INSTR_OFFSETS
	.align		4
.L_13:
        /*0028*/ 	.byte	0x04, 0x1c
        /*002a*/ 	.short	(.L_15 - .L_14)


	//   ....[0]....
.L_14:
        /*002c*/ 	.word	0x00000160


	//----- nvinfo : EIATTR_SW_WAR
	.align		4
.L_15:
        /*0030*/ 	.byte	0x04, 0x36
        /*0032*/ 	.short	(.L_17 - .L_16)
.L_16:
        /*0034*/ 	.word	0x00000008
.L_17:


//--------------------- .nv.callgraph             --------------------------
	.section	.nv.callgraph,"",@"SHT_CUDA_CALLGRAPH"
	.align	4
	.sectionentsize	8
	.align		4
        /*0000*/ 	.word	0x00000000
	.align		4
        /*0004*/ 	.word	0xffffffff
	.align		4
        /*0008*/ 	.word	index@(_Z5hellov)
	.align		4
        /*000c*/ 	.word	index@(vprintf)
	.align		4
        /*0010*/ 	.word	0x00000000
	.align		4
        /*0014*/ 	.word	0xfffffffe
	.align		4
        /*0018*/ 	.word	0x00000000
	.align		4
        /*001c*/ 	.word	0xfffffffd
	.align		4
        /*0020*/ 	.word	0x00000000
	.align		4
        /*0024*/ 	.word	0xfffffffc


//--------------------- .nv.constant4             --------------------------
	.section	.nv.constant4,"a",@progbits
	.align	8
	.align		8
.nv.constant4:
        /*0000*/ 	.dword	vprintf
	.align		8
        /*0008*/ 	.dword	$str


//--------------------- .nv.constant3             --------------------------
	.section	.nv.constant3,"a",@progbits
.nv.constant3:
	.type		mem,@object
	.size		mem,(.L_0 - mem)
mem:
	.zero		8
.L_0:


//--------------------- .text._Z5hellov           --------------------------
	.section	.text._Z5hellov,"ax",@progbits
	.align	128
        .global         _Z5hellov
        .type           _Z5hellov,@function
        .size           _Z5hellov,(.L_x_2 - _Z5hellov)
        .other          _Z5hellov,@"STO_CUDA_ENTRY STV_DEFAULT"
_Z5hellov:
.text._Z5hellov:
[----:B------:R-:W0:Y:S01]  /*0000*/  LDC R1, c[0x0][0x37c] ;  /* 0x0000df00ff017b82 */ /* 0x000e220000000800 */
[----:B------:R-:W1:Y:S01]  /*0010*/  S2R R2, SR_TID.Z ;  /* 0x0000000000027919 */ /* 0x000e620000002300 */
[----:B------:R-:W2:Y:S01]  /*0020*/  LDCU UR5, c[0x0][0x2fc] ;  /* 0x00005f80ff0577ac */ /* 0x000ea20008000800 */
[----:B0-----:R-:W-:Y:S01]  /*0030*/  VIADD R1, R1, 0xfffffff8 ;  /* 0xfffffff801017836 */ /* 0x001fe20000000000 */
[----:B------:R-:W-:Y:S01]  /*0040*/  MOV R0, 0x0 ;  /* 0x0000000000007802 */ /* 0x000fe20000000f00 */
[----:B------:R-:W1:Y:S01]  /*0050*/  S2R R3, SR_TID.Y ;  /* 0x0000000000037919 */ /* 0x000e620000002200 */
[----:B------:R-:W1:Y:S02]  /*0060*/  LDCU UR4, c[0x0][0x364] ;  /* 0x00006c80ff0477ac */ /* 0x000e640008000800 */
[----:B------:R0:W3:Y:S01]  /*0070*/  LDC.64 R8, c[0x4][R0] ;  /* 0x0100000000087b82 */ /* 0x0000e20000000a00 */
[----:B------:R-:W4:Y:S01]  /*0080*/  S2R R5, SR_TID.X ;  /* 0x0000000000057919 */ /* 0x000f220000002100 */
[----:B------:R-:W4:Y:S01]  /*0090*/  LDCU UR6, c[0x0][0x360] ;  /* 0x00006c00ff0677ac */ /* 0x000f220008000800 */
[----:B-1----:R-:W-:Y:S01]  /*00a0*/  IMAD R2, R2, UR4, R3 ;  /* 0x0000000402027c24 */ /* 0x002fe2000f8e0203 */
[----:B------:R-:W1:Y:S03]  /*00b0*/  LDCU UR4, c[0x0][0x2f8] ;  /* 0x00005f00ff0477ac */ /* 0x000e660008000800 */
[----:B----4-:R-:W-:Y:S01]  /*00c0*/  IMAD R2, R2, UR6, R5 ;  /* 0x0000000602027c24 */ /* 0x010fe2000f8e0205 */
[----:B------:R-:W4:Y:S03]  /*00d0*/  LDCU.64 UR6, c[0x4][0x8] ;  /* 0x01000100ff0677ac */ /* 0x000f260008000a00 */
[----:B------:R-:W5:Y:S01]  /*00e0*/  LDC.U8 R3, c[0x3][R2] ;  /* 0x00c0000002037b82 */ /* 0x000f620000000000 */
[----:B-1----:R-:W-:Y:S01]  /*00f0*/  IADD3 R6, P0, PT, R1, UR4, RZ ;  /* 0x0000000401067c10 */ /* 0x002fe2000ff1e0ff */
[----:B----4-:R-:W-:Y:S01]  /*0100*/  IMAD.U32 R4, RZ, RZ, UR6 ;  /* 0x00000006ff047e24 */ /* 0x010fe2000f8e00ff */
[----:B------:R-:W-:-:S02]  /*0110*/  MOV R5, UR7 ;  /* 0x0000000700057c02 */ /* 0x000fc40008000f00 */
[----:B--2---:R-:W-:Y:S01]  /*0120*/  IADD3.X R7, PT, PT, RZ, UR5, RZ, P0, !PT ;  /* 0x00000005ff077c10 */ /* 0x004fe200087fe4ff */
[----:B---3-5:R0:W-:Y:S08]  /*0130*/  STL.64 [R1], R2 ;  /* 0x0000000201007387 */ /* 0x0281f00000100a00 */
[----:B------:R-:W-:-:S07]  /*0140*/  LEPC R20, `(.L_x_0) ;  /* 0x000000001014794e */ /* 0x000fce0000000000 */
[----:B0-----:R-:W-:Y:S05]  /*0150*/  CALL.ABS.NOINC R8 ;  /* 0x0000000008007343 */ /* 0x001fea0003c00000 */
.L_x_0:
[----:B------:R-:W-:Y:S05]  /*0160*/  EXIT ;  /* 0x000000000000794d */ /* 0x000fea0003800000 */
.L_x_1:
[----:B------:R-:W-:-:S00]  /*0170*/  BRA `(.L_x_1) ;  /* 0xfffffffc00fc7947 */ /* 0x000fc0000383ffff */
[----:B------:R-:W-:-:S00]  /*0180*/  NOP ;  /* 0x0000000000007918 */ /* 0x000fc00000000000 */
[----:B------:R-:W-:-:S00]  /*0190*/  NOP ;  /* 0x0000000000007918 */ /* 0x000fc00000000000 */
[----:B------:R-:W-:-:S00]  /*01a0*/  NOP ;  /* 0x0000000000007918 */ /* 0x000fc00000000000 */
[----:B------:R-:W-:-:S00]  /*01b0*/  NOP ;  /* 0x0000000000007918 */ /* 0x000fc00000000000 */
[----:B------:R-:W-:-:S00]  /*01c0*/  NOP ;  /* 0x0000000000007918 */ /* 0x000fc00000000000 */
[----:B------:R-:W-:-:S00]  /*01d0*/  NOP ;  /* 0x0000000000007918 */ /* 0x000fc00000000000 */
[----:B------:R-:W-:-:S00]  /*01e0*/  NOP ;  /* 0x0000000000007918 */ /* 0x000fc00000000000 */
[----:B------:R-:W-:-:S00]  /*01f0*/  NOP ;  /* 0x0000000000007918 */ /* 0x000fc00000000000 */
.L_x_2:


//--------------------- .nv.global.init           --------------------------
	.section	.nv.global.init,"aw",@progbits
.nv.global.init:
	.type		$str,@object
	.size		$str,(.L_1 - $str)
$str:
        /*0000*/ 	.byte	0x49, 0x27, 0x6d, 0x20, 0x25, 0x75, 0x20, 0x61, 0x6e, 0x64, 0x20, 0x67, 0x6f, 0x74, 0x20, 0x25
        /*0010*/ 	.byte	0x63, 0x0a, 0x00
.L_1:


//--------------------- .nv.shared.reserved.0     --------------------------
	.section	.nv.shared.reserved.0,"aw",@nobits
	.weak		__nv_reservedSMEM_offset_0_alias
	.size		__nv_reservedSMEM_offset_0_alias, 0, 64
	.other		__nv_reservedSMEM_offset_0_alias,@"STO_CUDA_RESERVED_SHARED STV_DEFAULT"
__nv_reservedSMEM_offset_0_alias:
	.zero		0
	.zero		64


//--------------------- .nv.constant0._Z5hellov   --------------------------
	.section	.nv.constant0._Z5hellov,"a",@progbits
	.sectionflags	@""
	.align	4
.nv.constant0._Z5hellov:
	.zero		896


//--------------------- SYMBOLS --------------------------

	.type		.nv.reservedSmem.offset0,@object
	.size		.nv.reservedSmem.offset0,0x4
	.type		vprintf,@function
